//
// Generated by NVIDIA NVVM Compiler
//
// Compiler Build ID: CL-36424714
// Cuda compilation tools, release 13.0, V13.0.88
// Based on NVVM 20.0.0
//

.version 9.0
.target sm_100
.address_size 64

	// .globl	_Z3addPf
// _ZZ3addPfE3shr has been demoted

.visible .entry _Z3addPf(
	.param .u64 .ptr .align 1 _Z3addPf_param_0
)
{
	.reg .pred 	%p<5>;
	.reg .b32 	%r<15>;
	.reg .b32 	%f<10>;
	.reg .b64 	%rd<5>;
	.reg .b64 	%fd<12>;
	// demoted variable
	.shared .align 4 .b8 _ZZ3addPfE3shr[1024];
	ld.param.u64 	%rd1, [_Z3addPf_param_0];
	mov.u32 	%r1, %tid.x;
	mov.u32 	%r2, %ctaid.x;
	mov.u32 	%r14, %ntid.x;
	mad.lo.s32 	%r7, %r2, %r14, %r1;
	mov.u32 	%r8, %nctaid.x;
	mul.lo.s32 	%r9, %r14, %r8;
	cvt.rn.f64.u32 	%fd1, %r9;
	rcp.rn.f64 	%fd2, %fd1;
	cvt.rn.f32.f64 	%f1, %fd2;
	cvt.f64.f32 	%fd3, %f1;
	cvt.rn.f64.s32 	%fd4, %r7;
	add.f64 	%fd5, %fd4, 0dBFE0000000000000;
	mul.f64 	%fd6, %fd5, %fd3;
	cvt.rn.f32.f64 	%f2, %fd6;
	mul.f32 	%f3, %f2, %f2;
	cvt.f64.f32 	%fd7, %f3;
	add.f64 	%fd8, %fd7, 0d3FF0000000000000;
	rcp.rn.f64 	%fd9, %fd8;
	mul.f32 	%f4, %f1, 0f40800000;
	cvt.f64.f32 	%fd10, %f4;
	mul.f64 	%fd11, %fd9, %fd10;
	cvt.rn.f32.f64 	%f5, %fd11;
	shl.b32 	%r10, %r1, 2;
	mov.u32 	%r11, _ZZ3addPfE3shr;
	add.s32 	%r4, %r11, %r10;
	st.shared.f32 	[%r4], %f5;
	bar.sync 	0;
	setp.lt.u32 	%p1, %r14, 2;
	@%p1 bra 	$L__BB0_4;
$L__BB0_1:
	shr.u32 	%r6, %r14, 1;
	setp.ge.u32 	%p2, %r1, %r6;
	@%p2 bra 	$L__BB0_3;
	shl.b32 	%r12, %r6, 2;
	add.s32 	%r13, %r4, %r12;
	ld.shared.f32 	%f6, [%r13];
	ld.shared.f32 	%f7, [%r4];
	add.f32 	%f8, %f6, %f7;
	st.shared.f32 	[%r4], %f8;
$L__BB0_3:
	bar.sync 	0;
	setp.gt.u32 	%p3, %r14, 3;
	mov.u32 	%r14, %r6;
	@%p3 bra 	$L__BB0_1;
$L__BB0_4:
	setp.ne.s32 	%p4, %r1, 0;
	@%p4 bra 	$L__BB0_6;
	ld.shared.f32 	%f9, [_ZZ3addPfE3shr];
	cvta.to.global.u64 	%rd2, %rd1;
	mul.wide.u32 	%rd3, %r2, 4;
	add.s64 	%rd4, %rd2, %rd3;
	st.global.f32 	[%rd4], %f9;
$L__BB0_6:
	ret;

}


// ===== COMPILED SASS (sm_100) =====

	.target	sm_100

	.elftype	@"ET_EXEC"


//--------------------- .note.nv.tkinfo           --------------------------
	.section	.note.nv.tkinfo,"",@"SHT_NOTE"
	.sectionflags	@"SHF_NOTE_NV_TKINFO"
	.tkinfo
        /*0018*/ 	.word	0x00000002
        /*0030*/ 	.string	""
        /*0030*/ 	.string	"ptxas"
        /*0030*/ 	.string	"Cuda compilation tools, release 13.0, V13.0.88"
        /*0030*/ 	.string	"Build cuda_13.0.r13.0/compiler.36424714_0"
        /*0030*/ 	.string	"-arch sm_100 -m 64 "



//--------------------- .note.nv.cuinfo           --------------------------
	.section	.note.nv.cuinfo,"",@"SHT_NOTE"
	.sectionflags	@"SHF_NOTE_NV_CUINFO"
        /*0018*/ 	.short	0x0002
        /*001a*/ 	.short	0x0064
        /*001c*/ 	.short	0x0082
	.zero		2


//--------------------- .nv.info                  --------------------------
	.section	.nv.info,"",@"SHT_CUDA_INFO"
	.align	4


	//----- nvinfo : EIATTR_REGCOUNT
	.align		4
        /*0000*/ 	.byte	0x04, 0x2f
        /*0002*/ 	.short	(.L_1 - .L_0)
	.align		4
.L_0:
        /*0004*/ 	.word	index@(_Z3addPf)
        /*0008*/ 	.word	0x00000013


	//----- nvinfo : EIATTR_FRAME_SIZE
	.align		4
.L_1:
        /*000c*/ 	.byte	0x04, 0x11
        /*000e*/ 	.short	(.L_3 - .L_2)
	.align		4
.L_2:
        /*0010*/ 	.word	index@($__internal_0_$__cuda_sm20_dblrcp_rn_slowpath_v3)
        /*0014*/ 	.word	0x00000000


	//----- nvinfo : EIATTR_FRAME_SIZE
	.align		4
.L_3:
        /*0018*/ 	.byte	0x04, 0x11
        /*001a*/ 	.short	(.L_5 - .L_4)
	.align		4
.L_4:
        /*001c*/ 	.word	index@(_Z3addPf)
        /*0020*/ 	.word	0x00000000


	//----- nvinfo : EIATTR_MIN_STACK_SIZE
	.align		4
.L_5:
        /*0024*/ 	.byte	0x04, 0x12
        /*0026*/ 	.short	(.L_7 - .L_6)
	.align		4
.L_6:
        /*0028*/ 	.word	index@(_Z3addPf)
        /*002c*/ 	.word	0x00000000
.L_7:


//--------------------- .nv.compat                --------------------------
	.section	.nv.compat,"",@"SHT_CUDA_COMPAT_INFO"
	.align	4
        /*0000*/ 	.byte	0x02, 0x09, 0x00, 0x00, 0x02, 0x02, 0x01, 0x00, 0x02, 0x05, 0x05, 0x00, 0x03, 0x07, 0x01, 0x01
        /*0010*/ 	.byte	0x02, 0x03, 0x00, 0x00, 0x02, 0x06, 0x01, 0x00, 0x04, 0x0b, 0x08, 0x00, 0x01, 0x00, 0x00, 0x00
        /*0020*/ 	.byte	0x00, 0x00, 0x00, 0x00


//--------------------- .nv.info._Z3addPf         --------------------------
	.section	.nv.info._Z3addPf,"",@"SHT_CUDA_INFO"
	.sectionflags	@""
	.align	4


	//----- nvinfo : EIATTR_CUDA_API_VERSION
	.align		4
        /*0000*/ 	.byte	0x04, 0x37
        /*0002*/ 	.short	(.L_9 - .L_8)
.L_8:
        /*0004*/ 	.word	0x00000082


	//----- nvinfo : EIATTR_KPARAM_INFO
	.align		4
.L_9:
        /*0008*/ 	.byte	0x04, 0x17
        /*000a*/ 	.short	(.L_11 - .L_10)
.L_10:
        /*000c*/ 	.word	0x00000000
        /*0010*/ 	.short	0x0000
        /*0012*/ 	.short	0x0000
        /*0014*/ 	.byte	0x00, 0xf5, 0x21, 0x00


	//----- nvinfo : EIATTR_SPARSE_MMA_MASK
	.align		4
.L_11:
        /*0018*/ 	.byte	0x03, 0x50
        /*001a*/ 	.short	0x0000


	//----- nvinfo : EIATTR_MAXREG_COUNT
	.align		4
        /*001c*/ 	.byte	0x03, 0x1b
        /*001e*/ 	.short	0x00ff


	//----- nvinfo : EIATTR_NUM_BARRIERS
	.align		4
        /*0020*/ 	.byte	0x02, 0x4c
        /*0022*/ 	.byte	0x01
	.zero		1


	//----- nvinfo : EIATTR_MERCURY_ISA_VERSION
	.align		4
        /*0024*/ 	.byte	0x03, 0x5f
        /*0026*/ 	.short	0x0101


	//----- nvinfo : EIATTR_VRC_CTA_INIT_COUNT
	.align		4
        /*0028*/ 	.byte	0x02, 0x4a
	.zero		1
	.zero		1


	//----- nvinfo : EIATTR_EXIT_INSTR_OFFSETS
	.align		4
        /*002c*/ 	.byte	0x04, 0x1c
        /*002e*/ 	.short	(.L_13 - .L_12)


	//   ....[0]....
.L_12:
        /*0030*/ 	.word	0x000004c0


	//   ....[1]....
        /*0034*/ 	.word	0x00000550


	//----- nvinfo : EIATTR_CRS_STACK_SIZE
	.align		4
.L_13:
        /*0038*/ 	.byte	0x04, 0x1e
        /*003a*/ 	.short	(.L_15 - .L_14)
.L_14:
        /*003c*/ 	.word	0x00000000


	//----- nvinfo : EIATTR_CBANK_PARAM_SIZE
	.align		4
.L_15:
        /*0040*/ 	.byte	0x03, 0x19
        /*0042*/ 	.short	0x0008


	//----- nvinfo : EIATTR_PARAM_CBANK
	.align		4
        /*0044*/ 	.byte	0x04, 0x0a
        /*0046*/ 	.short	(.L_17 - .L_16)
	.align		4
.L_16:
        /*0048*/ 	.word	index@(.nv.constant0._Z3addPf)
        /*004c*/ 	.short	0x0380
        /*004e*/ 	.short	0x0008


	//----- nvinfo : EIATTR_SW_WAR
	.align		4
.L_17:
        /*0050*/ 	.byte	0x04, 0x36
        /*0052*/ 	.short	(.L_19 - .L_18)
.L_18:
        /*0054*/ 	.word	0x00000008
.L_19:


//--------------------- .nv.callgraph             --------------------------
	.section	.nv.callgraph,"",@"SHT_CUDA_CALLGRAPH"
	.align	4
	.sectionentsize	8
	.align		4
        /*0000*/ 	.word	0x00000000
	.align		4
        /*0004*/ 	.word	0xffffffff
	.align		4
        /*0008*/ 	.word	0x00000000
	.align		4
        /*000c*/ 	.word	0xfffffffe
	.align		4
        /*0010*/ 	.word	0x00000000
	.align		4
        /*0014*/ 	.word	0xfffffffd
	.align		4
        /*0018*/ 	.word	0x00000000
	.align		4
        /*001c*/ 	.word	0xfffffffc


//--------------------- .text._Z3addPf            --------------------------
	.section	.text._Z3addPf,"ax",@progbits
	.align	128
        .global         _Z3addPf
        .type           _Z3addPf,@function
        .size           _Z3addPf,(.L_x_10 - _Z3addPf)
        .other          _Z3addPf,@"STO_CUDA_ENTRY STV_DEFAULT"
_Z3addPf:
.text._Z3addPf:
[----:B------:R-:W-:Y:S01]  /*0000*/  LDC R1, c[0x0][0x37c] ;  /* 0x0000df00ff017b82 */ /* 0x000fe20000000800 */
[----:B------:R-:W0:Y:S01]  /*0010*/  LDCU UR5, c[0x0][0x360] ;  /* 0x00006c00ff0577ac */ /* 0x000e220008000800 */
[----:B------:R-:W1:Y:S01]  /*0020*/  S2R R0, SR_TID.X ;  /* 0x0000000000007919 */ /* 0x000e620000002100 */
[----:B------:R-:W2:Y:S01]  /*0030*/  LDCU UR4, c[0x0][0x370] ;  /* 0x00006e00ff0477ac */ /* 0x000ea20008000800 */
[----:B------:R-:W1:Y:S01]  /*0040*/  S2R R3, SR_CTAID.X ;  /* 0x0000000000037919 */ /* 0x000e620000002500 */
[----:B0-----:R-:W-:Y:S01]  /*0050*/  IMAD.U32 R2, RZ, RZ, UR5 ;  /* 0x00000005ff027e24 */ /* 0x001fe2000f8e00ff */
[----:B--2---:R-:W-:-:S09]  /*0060*/  UIMAD UR4, UR5, UR4, URZ ;  /* 0x00000004050472a4 */ /* 0x004fd2000f8e02ff */
[----:B------:R-:W0:Y:S08]  /*0070*/  I2F.F64.U32 R6, UR4 ;  /* 0x0000000400067d12 */ /* 0x000e300008201800 */
[----:B0-----:R-:W0:Y:S01]  /*0080*/  MUFU.RCP64H R5, R7 ;  /* 0x0000000700057308 */ /* 0x001e220000001800 */
[----:B------:R-:W-:-:S05]  /*0090*/  VIADD R4, R7, 0x300402 ;  /* 0x0030040207047836 */ /* 0x000fca0000000000 */
[----:B------:R-:W-:Y:S01]  /*00a0*/  FSETP.GEU.AND P0, PT, |R4|, 5.8789094863358348022e-39, PT ;  /* 0x004004020400780b */ /* 0x000fe20003f0e200 */
[----:B0-----:R-:W-:-:S08]  /*00b0*/  DFMA R8, -R6, R4, 1 ;  /* 0x3ff000000608742b */ /* 0x001fd00000000104 */
[----:B------:R-:W-:-:S08]  /*00c0*/  DFMA R8, R8, R8, R8 ;  /* 0x000000080808722b */ /* 0x000fd00000000008 */
[----:B------:R-:W-:Y:S01]  /*00d0*/  DFMA R8, R4, R8, R4 ;  /* 0x000000080408722b */ /* 0x000fe20000000004 */
[----:B-1----:R-:W-:-:S07]  /*00e0*/  IMAD R5, R3, UR5, R0 ;  /* 0x0000000503057c24 */ /* 0x002fce000f8e0200 */
[----:B------:R-:W-:-:S08]  /*00f0*/  DFMA R10, -R6, R8, 1 ;  /* 0x3ff00000060a742b */ /* 0x000fd00000000108 */
[----:B------:R-:W-:Y:S01]  /*0100*/  DFMA R8, R8, R10, R8 ;  /* 0x0000000a0808722b */ /* 0x000fe20000000008 */
[----:B------:R-:W-:Y:S10]  /*0110*/  @P0 BRA `(.L_x_0) ;  /* 0x0000000000180947 */ /* 0x000ff40003800000 */
[----:B------:R-:W-:Y:S02]  /*0120*/  LOP3.LUT R4, R7, 0x7fffffff, RZ, 0xc0, !PT ;  /* 0x7fffffff07047812 */ /* 0x000fe400078ec0ff */
[----:B------:R-:W-:-:S03]  /*0130*/  MOV R8, 0x160 ;  /* 0x0000016000087802 */ /* 0x000fc60000000f00 */
[----:B------:R-:W-:-:S07]  /*0140*/  VIADD R12, R4, 0xfff00000 ;  /* 0xfff00000040c7836 */ /* 0x000fce0000000000 */
[----:B------:R-:W-:Y:S05]  /*0150*/  CALL.REL.NOINC `($__internal_0_$__cuda_sm20_dblrcp_rn_slowpath_v3) ;  /* 0x0000000400007944 */ /* 0x000fea0003c00000 */
[----:B------:R-:W-:Y:S01]  /*0160*/  IMAD.MOV.U32 R8, RZ, RZ, R10 ;  /* 0x000000ffff087224 */ /* 0x000fe200078e000a */
[----:B------:R-:W-:-:S07]  /*0170*/  MOV R9, R11 ;  /* 0x0000000b00097202 */ /* 0x000fce0000000f00 */
.L_x_0:
[----:B------:R-:W0:Y:S01]  /*0180*/  F2F.F32.F64 R4, R8 ;  /* 0x0000000800047310 */ /* 0x000e220000301000 */
[----:B------:R-:W-:Y:S07]  /*0190*/  BSSY.RECONVERGENT B0, `(.L_x_1) ;  /* 0x000001a000007945 */ /* 0x000fee0003800200 */
[----:B------:R-:W1:Y:S08]  /*01a0*/  I2F.F64 R10, R5 ;  /* 0x00000005000a7312 */ /* 0x000e700000201c00 */
[----:B0-----:R-:W0:Y:S01]  /*01b0*/  F2F.F64.F32 R6, R4 ;  /* 0x0000000400067310 */ /* 0x001e220000201800 */
[----:B-1----:R-:W-:-:S08]  /*01c0*/  DADD R10, R10, -0.5 ;  /* 0xbfe000000a0a7429 */ /* 0x002fd00000000000 */
[----:B0-----:R-:W-:-:S10]  /*01d0*/  DMUL R6, R6, R10 ;  /* 0x0000000a06067228 */ /* 0x001fd40000000000 */
[----:B------:R-:W0:Y:S02]  /*01e0*/  F2F.F32.F64 R6, R6 ;  /* 0x0000000600067310 */ /* 0x000e240000301000 */
[----:B0-----:R-:W-:-:S06]  /*01f0*/  FMUL R16, R6, R6 ;  /* 0x0000000606107220 */ /* 0x001fcc0000400000 */
[----:B------:R-:W0:Y:S02]  /*0200*/  F2F.F64.F32 R10, R16 ;  /* 0x00000010000a7310 */ /* 0x000e240000201800 */
[----:B0-----:R-:W-:-:S06]  /*0210*/  DADD R14, R10, 1 ;  /* 0x3ff000000a0e7429 */ /* 0x001fcc0000000000 */
[----:B------:R-:W0:Y:S04]  /*0220*/  MUFU.RCP64H R11, R15 ;  /* 0x0000000f000b7308 */ /* 0x000e280000001800 */
[----:B------:R-:W-:-:S05]  /*0230*/  VIADD R10, R15, 0x300402 ;  /* 0x003004020f0a7836 */ /* 0x000fca0000000000 */
[----:B------:R-:W-:Y:S01]  /*0240*/  FSETP.GEU.AND P0, PT, |R10|, 5.8789094863358348022e-39, PT ;  /* 0x004004020a00780b */ /* 0x000fe20003f0e200 */
[----:B0-----:R-:W-:-:S08]  /*0250*/  DFMA R8, -R14, R10, 1 ;  /* 0x3ff000000e08742b */ /* 0x001fd0000000010a */
[----:B------:R-:W-:-:S08]  /*0260*/  DFMA R8, R8, R8, R8 ;  /* 0x000000080808722b */ /* 0x000fd00000000008 */
[----:B------:R-:W-:-:S08]  /*0270*/  DFMA R8, R10, R8, R10 ;  /* 0x000000080a08722b */ /* 0x000fd0000000000a */
[----:B------:R-:W-:-:S08]  /*0280*/  DFMA R12, -R14, R8, 1 ;  /* 0x3ff000000e0c742b */ /* 0x000fd00000000108 */
[----:B------:R-:W-:Y:S01]  /*0290*/  DFMA R8, R8, R12, R8 ;  /* 0x0000000c0808722b */ /* 0x000fe20000000008 */
[----:B------:R-:W-:Y:S10]  /*02a0*/  @P0 BRA `(.L_x_2) ;  /* 0x0000000000200947 */ /* 0x000ff40003800000 */
[----:B------:R-:W-:Y:S01]  /*02b0*/  LOP3.LUT R5, R15, 0x7fffffff, RZ, 0xc0, !PT ;  /* 0x7fffffff0f057812 */ /* 0x000fe200078ec0ff */
[----:B------:R-:W-:Y:S01]  /*02c0*/  IMAD.MOV.U32 R6, RZ, RZ, R14 ;  /* 0x000000ffff067224 */ /* 0x000fe200078e000e */
[----:B------:R-:W-:Y:S01]  /*02d0*/  MOV R8, 0x310 ;  /* 0x0000031000087802 */ /* 0x000fe20000000f00 */
[----:B------:R-:W-:Y:S01]  /*02e0*/  IMAD.MOV.U32 R7, RZ, RZ, R15 ;  /* 0x000000ffff077224 */ /* 0x000fe200078e000f */
[----:B------:R-:W-:-:S07]  /*02f0*/  IADD3 R12, PT, PT, R5, -0x100000, RZ ;  /* 0xfff00000050c7810 */ /* 0x000fce0007ffe0ff */
[----:B------:R-:W-:Y:S05]  /*0300*/  CALL.REL.NOINC `($__internal_0_$__cuda_sm20_dblrcp_rn_slowpath_v3) ;  /* 0x0000000000947944 */ /* 0x000fea0003c00000 */
[----:B------:R-:W-:Y:S02]  /*0310*/  IMAD.MOV.U32 R8, RZ, RZ, R10 ;  /* 0x000000ffff087224 */ /* 0x000fe400078e000a */
[----:B------:R-:W-:-:S07]  /*0320*/  IMAD.MOV.U32 R9, RZ, RZ, R11 ;  /* 0x000000ffff097224 */ /* 0x000fce00078e000b */
.L_x_2:
[----:B------:R-:W-:Y:S05]  /*0330*/  BSYNC.RECONVERGENT B0 ;  /* 0x0000000000007941 */ /* 0x000fea0003800200 */
.L_x_1:
[----:B------:R-:W-:Y:S01]  /*0340*/  FMUL R6, R4, 4 ;  /* 0x4080000004067820 */ /* 0x000fe20000400000 */
[----:B------:R-:W0:Y:S01]  /*0350*/  S2UR UR5, SR_CgaCtaId ;  /* 0x00000000000579c3 */ /* 0x000e220000008800 */
[----:B------:R-:W-:Y:S01]  /*0360*/  UMOV UR4, 0x400 ;  /* 0x0000040000047882 */ /* 0x000fe20000000000 */
[----:B------:R-:W-:Y:S01]  /*0370*/  ISETP.GE.U32.AND P1, PT, R2, 0x2, PT ;  /* 0x000000020200780c */ /* 0x000fe20003f26070 */
[----:B------:R-:W1:Y:S01]  /*0380*/  F2F.F64.F32 R4, R6 ;  /* 0x0000000600047310 */ /* 0x000e620000201800 */
[----:B------:R-:W-:Y:S01]  /*0390*/  ISETP.NE.AND P0, PT, R0, RZ, PT ;  /* 0x000000ff0000720c */ /* 0x000fe20003f05270 */
[----:B-1----:R-:W-:Y:S01]  /*03a0*/  DMUL R4, R4, R8 ;  /* 0x0000000804047228 */ /* 0x002fe20000000000 */
[----:B0-----:R-:W-:-:S09]  /*03b0*/  ULEA UR4, UR5, UR4, 0x18 ;  /* 0x0000000405047291 */ /* 0x001fd2000f8ec0ff */
[----:B------:R-:W0:Y:S01]  /*03c0*/  F2F.F32.F64 R4, R4 ;  /* 0x0000000400047310 */ /* 0x000e220000301000 */
[----:B------:R-:W-:-:S05]  /*03d0*/  LEA R7, R0, UR4, 0x2 ;  /* 0x0000000400077c11 */ /* 0x000fca000f8e10ff */
[----:B0-----:R0:W-:Y:S01]  /*03e0*/  STS [R7], R4 ;  /* 0x0000000407007388 */ /* 0x0011e20000000800 */
[----:B------:R-:W-:Y:S06]  /*03f0*/  BAR.SYNC.DEFER_BLOCKING 0x0 ;  /* 0x0000000000007b1d */ /* 0x000fec0000010000 */
[----:B------:R-:W-:Y:S05]  /*0400*/  @!P1 BRA `(.L_x_3) ;  /* 0x00000000002c9947 */ /* 0x000fea0003800000 */
.L_x_4:
[----:B------:R-:W-:-:S04]  /*0410*/  SHF.R.U32.HI R8, RZ, 0x1, R2 ;  /* 0x00000001ff087819 */ /* 0x000fc80000011602 */
[----:B------:R-:W-:-:S13]  /*0420*/  ISETP.GE.U32.AND P1, PT, R0, R8, PT ;  /* 0x000000080000720c */ /* 0x000fda0003f26070 */
[----:B0-----:R-:W-:Y:S01]  /*0430*/  @!P1 IMAD R4, R8, 0x4, R7 ;  /* 0x0000000408049824 */ /* 0x001fe200078e0207 */
[----:B------:R-:W-:Y:S05]  /*0440*/  @!P1 LDS R5, [R7] ;  /* 0x0000000007059984 */ /* 0x000fea0000000800 */
[----:B------:R-:W0:Y:S02]  /*0450*/  @!P1 LDS R4, [R4] ;  /* 0x0000000004049984 */ /* 0x000e240000000800 */
[----:B0-----:R-:W-:-:S05]  /*0460*/  @!P1 FADD R6, R4, R5 ;  /* 0x0000000504069221 */ /* 0x001fca0000000000 */
[----:B------:R1:W-:Y:S01]  /*0470*/  @!P1 STS [R7], R6 ;  /* 0x0000000607009388 */ /* 0x0003e20000000800 */
[----:B------:R-:W-:Y:S01]  /*0480*/  BAR.SYNC.DEFER_BLOCKING 0x0 ;  /* 0x0000000000007b1d */ /* 0x000fe20000010000 */
[----:B------:R-:W-:Y:S02]  /*0490*/  ISETP.GT.U32.AND P1, PT, R2, 0x3, PT ;  /* 0x000000030200780c */ /* 0x000fe40003f24070 */
[----:B------:R-:W-:-:S11]  /*04a0*/  MOV R2, R8 ;  /* 0x0000000800027202 */ /* 0x000fd60000000f00 */
[----:B-1----:R-:W-:Y:S05]  /*04b0*/  @P1 BRA `(.L_x_4) ;  /* 0xfffffffc00d41947 */ /* 0x002fea000383ffff */
.L_x_3:
[----:B------:R-:W-:Y:S05]  /*04c0*/  @P0 EXIT ;  /* 0x000000000000094d */ /* 0x000fea0003800000 */
[----:B------:R-:W1:Y:S01]  /*04d0*/  S2UR UR5, SR_CgaCtaId ;  /* 0x00000000000579c3 */ /* 0x000e620000008800 */
[----:B------:R-:W-:-:S07]  /*04e0*/  UMOV UR4, 0x400 ;  /* 0x0000040000047882 */ /* 0x000fce0000000000 */
[----:B0-----:R-:W0:Y:S01]  /*04f0*/  LDC.64 R4, c[0x0][0x380] ;  /* 0x0000e000ff047b82 */ /* 0x001e220000000a00 */
[----:B-1----:R-:W-:Y:S01]  /*0500*/  ULEA UR4, UR5, UR4, 0x18 ;  /* 0x0000000405047291 */ /* 0x002fe2000f8ec0ff */
[----:B0-----:R-:W-:-:S08]  /*0510*/  IMAD.WIDE.U32 R2, R3, 0x4, R4 ;  /* 0x0000000403027825 */ /* 0x001fd000078e0004 */
[----:B------:R-:W0:Y:S02]  /*0520*/  LDS R7, [UR4] ;  /* 0x00000004ff077984 */ /* 0x000e240008000800 */
[----:B------:R-:W0:Y:S02]  /*0530*/  LDCU.64 UR4, c[0x0][0x358] ;  /* 0x00006b00ff0477ac */ /* 0x000e240008000a00 */
[----:B0-----:R-:W-:Y:S01]  /*0540*/  STG.E desc[UR4][R2.64], R7 ;  /* 0x0000000702007986 */ /* 0x001fe2000c101904 */
[----:B------:R-:W-:Y:S05]  /*0550*/  EXIT ;  /* 0x000000000000794d */ /* 0x000fea0003800000 */
        .weak           $__internal_0_$__cuda_sm20_dblrcp_rn_slowpath_v3
        .type           $__internal_0_$__cuda_sm20_dblrcp_rn_slowpath_v3,@function
        .size           $__internal_0_$__cuda_sm20_dblrcp_rn_slowpath_v3,(.L_x_10 - $__internal_0_$__cuda_sm20_dblrcp_rn_slowpath_v3)
$__internal_0_$__cuda_sm20_dblrcp_rn_slowpath_v3:
[----:B------:R-:W-:Y:S01]  /*0560*/  DSETP.GTU.AND P0, PT, |R6|, +INF , PT ;  /* 0x7ff000000600742a */ /* 0x000fe20003f0c200 */
[----:B------:R-:W-:-:S13]  /*0570*/  BSSY.RECONVERGENT B1, `(.L_x_5) ;  /* 0x0000023000017945 */ /* 0x000fda0003800200 */
[----:B------:R-:W-:Y:S05]  /*0580*/  @P0 BRA `(.L_x_6) ;  /* 0x00000000007c0947 */ /* 0x000fea0003800000 */
[----:B------:R-:W-:-:S05]  /*0590*/  LOP3.LUT R13, R7, 0x7fffffff, RZ, 0xc0, !PT ;  /* 0x7fffffff070d7812 */ /* 0x000fca00078ec0ff */
[----:B------:R-:W-:-:S05]  /*05a0*/  VIADD R9, R13, 0xffffffff ;  /* 0xffffffff0d097836 */ /* 0x000fca0000000000 */
[----:B------:R-:W-:-:S13]  /*05b0*/  ISETP.GE.U32.AND P0, PT, R9, 0x7fefffff, PT ;  /* 0x7fefffff0900780c */ /* 0x000fda0003f06070 */
[----:B------:R-:W-:Y:S01]  /*05c0*/  @P0 LOP3.LUT R11, R7, 0x7ff00000, RZ, 0x3c, !PT ;  /* 0x7ff00000070b0812 */ /* 0x000fe200078e3cff */
[----:B------:R-:W-:Y:S01]  /*05d0*/  @P0 IMAD.MOV.U32 R10, RZ, RZ, RZ ;  /* 0x000000ffff0a0224 */ /* 0x000fe200078e00ff */
[----:B------:R-:W-:Y:S06]  /*05e0*/  @P0 BRA `(.L_x_7) ;  /* 0x00000000006c0947 */ /* 0x000fec0003800000 */
[----:B------:R-:W-:-:S13]  /*05f0*/  ISETP.GE.U32.AND P0, PT, R13, 0x1000001, PT ;  /* 0x010000010d00780c */ /* 0x000fda0003f06070 */
[----:B------:R-:W-:Y:S05]  /*0600*/  @!P0 BRA `(.L_x_8) ;  /* 0x0000000000348947 */ /* 0x000fea0003800000 */
[----:B------:R-:W-:Y:S01]  /*0610*/  IADD3 R11, PT, PT, R7, -0x3fe00000, RZ ;  /* 0xc0200000070b7810 */ /* 0x000fe20007ffe0ff */
[----:B------:R-:W-:-:S03]  /*0620*/  IMAD.MOV.U32 R10, RZ, RZ, R6 ;  /* 0x000000ffff0a7224 */ /* 0x000fc600078e0006 */
[----:B------:R-:W0:Y:S03]  /*0630*/  MUFU.RCP64H R13, R11 ;  /* 0x0000000b000d7308 */ /* 0x000e260000001800 */
[----:B0-----:R-:W-:-:S08]  /*0640*/  DFMA R14, -R10, R12, 1 ;  /* 0x3ff000000a0e742b */ /* 0x001fd0000000010c */
[----:B------:R-:W-:-:S08]  /*0650*/  DFMA R14, R14, R14, R14 ;  /* 0x0000000e0e0e722b */ /* 0x000fd0000000000e */
[----:B------:R-:W-:-:S08]  /*0660*/  DFMA R14, R12, R14, R12 ;  /* 0x0000000e0c0e722b */ /* 0x000fd0000000000c */
[----:B------:R-:W-:-:S08]  /*0670*/  DFMA R12, -R10, R14, 1 ;  /* 0x3ff000000a0c742b */ /* 0x000fd0000000010e */
[----:B------:R-:W-:-:S08]  /*0680*/  DFMA R12, R14, R12, R14 ;  /* 0x0000000c0e0c722b */ /* 0x000fd0000000000e */
[----:B------:R-:W-:-:S08]  /*0690*/  DMUL R12, R12, 2.2250738585072013831e-308 ;  /* 0x001000000c0c7828 */ /* 0x000fd00000000000 */
[----:B------:R-:W-:-:S08]  /*06a0*/  DFMA R6, -R6, R12, 1 ;  /* 0x3ff000000606742b */ /* 0x000fd0000000010c */
[----:B------:R-:W-:-:S08]  /*06b0*/  DFMA R6, R6, R6, R6 ;  /* 0x000000060606722b */ /* 0x000fd00000000006 */
[----:B------:R-:W-:Y:S01]  /*06c0*/  DFMA R10, R12, R6, R12 ;  /* 0x000000060c0a722b */ /* 0x000fe2000000000c */
[----:B------:R-:W-:Y:S10]  /*06d0*/  BRA `(.L_x_7) ;  /* 0x0000000000307947 */ /* 0x000ff40003800000 */
.L_x_8:
[----:B------:R-:W-:Y:S01]  /*06e0*/  DMUL R6, R6, 8.11296384146066816958e+31 ;  /* 0x4690000006067828 */ /* 0x000fe20000000000 */
[----:B------:R-:W-:-:S05]  /*06f0*/  IMAD.MOV.U32 R10, RZ, RZ, R12 ;  /* 0x000000ffff0a7224 */ /* 0x000fca00078e000c */
[----:B------:R-:W0:Y:S02]  /*0700*/  MUFU.RCP64H R11, R7 ;  /* 0x00000007000b7308 */ /* 0x000e240000001800 */
[----:B0-----:R-:W-:-:S08]  /*0710*/  DFMA R12, -R6, R10, 1 ;  /* 0x3ff00000060c742b */ /* 0x001fd0000000010a */
[----:B------:R-:W-:-:S08]  /*0720*/  DFMA R12, R12, R12, R12 ;  /* 0x0000000c0c0c722b */ /* 0x000fd0000000000c */
[----:B------:R-:W-:-:S08]  /*0730*/  DFMA R12, R10, R12, R10 ;  /* 0x0000000c0a0c722b */ /* 0x000fd0000000000a */
[----:B------:R-:W-:-:S08]  /*0740*/  DFMA R10, -R6, R12, 1 ;  /* 0x3ff00000060a742b */ /* 0x000fd0000000010c */
[----:B------:R-:W-:-:S08]  /*0750*/  DFMA R10, R12, R10, R12 ;  /* 0x0000000a0c0a722b */ /* 0x000fd0000000000c */
[----:B------:R-:W-:Y:S01]  /*0760*/  DMUL R10, R10, 8.11296384146066816958e+31 ;  /* 0x469000000a0a7828 */ /* 0x000fe20000000000 */
[----:B------:R-:W-:Y:S10]  /*0770*/  BRA `(.L_x_7) ;  /* 0x0000000000087947 */ /* 0x000ff40003800000 */
.L_x_6:
[----:B------:R-:W-:Y:S02]  /*0780*/  LOP3.LUT R11, R7, 0x80000, RZ, 0xfc, !PT ;  /* 0x00080000070b7812 */ /* 0x000fe400078efcff */
[----:B------:R-:W-:-:S07]  /*0790*/  MOV R10, R6 ;  /* 0x00000006000a7202 */ /* 0x000fce0000000f00 */
.L_x_7:
[----:B------:R-:W-:Y:S05]  /*07a0*/  BSYNC.RECONVERGENT B1 ;  /* 0x0000000000017941 */ /* 0x000fea0003800200 */
.L_x_5:
[----:B------:R-:W-:-:S04]  /*07b0*/  IMAD.MOV.U32 R9, RZ, RZ, 0x0 ;  /* 0x00000000ff097424 */ /* 0x000fc800078e00ff */
[----:B------:R-:W-:Y:S05]  /*07c0*/  RET.REL.NODEC R8 `(_Z3addPf) ;  /* 0xfffffff8080c7950 */ /* 0x000fea0003c3ffff */
.L_x_9:
[----:B------:R-:W-:-:S00]  /*07d0*/  BRA `(.L_x_9) ;  /* 0xfffffffc00fc7947 */ /* 0x000fc0000383ffff */
[----:B------:R-:W-:-:S00]  /*07e0*/  NOP ;  /* 0x0000000000007918 */ /* 0x000fc00000000000 */
        /* <DEDUP_REMOVED lines=9> */
.L_x_10:


//--------------------- .nv.shared._Z3addPf       --------------------------
	.section	.nv.shared._Z3addPf,"aw",@nobits
	.sectionflags	@""
	.align	4
.nv.shared._Z3addPf:
	.zero		2048


//--------------------- .nv.shared.reserved.0     --------------------------
	.section	.nv.shared.reserved.0,"aw",@nobits
	.weak		__nv_reservedSMEM_offset_0_alias
	.size		__nv_reservedSMEM_offset_0_alias, 0, 64
	.other		__nv_reservedSMEM_offset_0_alias,@"STO_CUDA_RESERVED_SHARED STV_DEFAULT"
__nv_reservedSMEM_offset_0_alias:
	.zero		0
	.zero		64


//--------------------- .nv.constant0._Z3addPf    --------------------------
	.section	.nv.constant0._Z3addPf,"a",@progbits
	.sectionflags	@""
	.align	4
.nv.constant0._Z3addPf:
	.zero		904


//--------------------- SYMBOLS --------------------------

	.type		.nv.reservedSmem.offset0,@object
	.size		.nv.reservedSmem.offset0,0x4
	.type		.nv.reservedSmem.cap,@object
	.size		.nv.reservedSmem.cap,0x4
